	.headerflags	@"EF_CUDA_TEXMODE_UNIFIED EF_CUDA_64BIT_ADDRESS EF_CUDA_SM86 EF_CUDA_VIRTUAL_SM(EF_CUDA_SM86)"
	.elftype	@"ET_EXEC"


//--------------------- .nv.info                  --------------------------
	.section	.nv.info,"",@"SHT_CUDA_INFO"
	.align	4


	//----- nvinfo : EIATTR_REGCOUNT
	.align		4
        /*0000*/ 	.byte	0x04, 0x2f
        /*0002*/ 	.short	(.L_1 - .L_0)
	.align		4
.L_0:
        /*0004*/ 	.word	index@(triton_poi_fused_add_mul_15)
        /*0008*/ 	.word	0x00000017


	//----- nvinfo : EIATTR_MIN_STACK_SIZE
	.align		4
.L_1:
        /*000c*/ 	.byte	0x04, 0x12
        /*000e*/ 	.short	(.L_3 - .L_2)
	.align		4
.L_2:
        /*0010*/ 	.word	index@(triton_poi_fused_add_mul_15)
        /*0014*/ 	.word	0x00000000


	//----- nvinfo : EIATTR_FRAME_SIZE
	.align		4
.L_3:
        /*0018*/ 	.byte	0x04, 0x11
        /*001a*/ 	.short	(.L_5 - .L_4)
	.align		4
.L_4:
        /*001c*/ 	.word	index@(triton_poi_fused_add_mul_15)
        /*0020*/ 	.word	0x00000000


	//----- nvinfo : EIATTR_MIN_STACK_SIZE
	.align		4
.L_5:
        /*0024*/ 	.byte	0x04, 0x12
        /*0026*/ 	.short	(.L_7 - .L_6)
	.align		4
.L_6:
        /*0028*/ 	.word	index@(triton_poi_fused_add_mul_15)
        /*002c*/ 	.word	0x00000000
.L_7:


//--------------------- .nv.info.triton_poi_fused_add_mul_15 --------------------------
	.section	.nv.info.triton_poi_fused_add_mul_15,"",@"SHT_CUDA_INFO"
	.sectionflags	@""
	.align	4


	//----- nvinfo : EIATTR_CUDA_API_VERSION
	.align		4
        /*0000*/ 	.byte	0x04, 0x37
        /*0002*/ 	.short	(.L_9 - .L_8)
.L_8:
        /*0004*/ 	.word	0x0000007c


	//----- nvinfo : EIATTR_SW2861232_WAR
	.align		4
.L_9:
        /*0008*/ 	.byte	0x01, 0x35
	.zero		2


	//----- nvinfo : EIATTR_PARAM_CBANK
	.align		4
        /*000c*/ 	.byte	0x04, 0x0a
        /*000e*/ 	.short	(.L_11 - .L_10)
	.align		4
.L_10:
        /*0010*/ 	.word	index@(.nv.constant0.triton_poi_fused_add_mul_15)
        /*0014*/ 	.short	0x0160
        /*0016*/ 	.short	0x0050


	//----- nvinfo : EIATTR_CBANK_PARAM_SIZE
	.align		4
.L_11:
        /*0018*/ 	.byte	0x03, 0x19
        /*001a*/ 	.short	0x0050


	//----- nvinfo : EIATTR_KPARAM_INFO
	.align		4
        /*001c*/ 	.byte	0x04, 0x17
        /*001e*/ 	.short	(.L_13 - .L_12)
.L_12:
        /*0020*/ 	.word	0x00000000
        /*0024*/ 	.short	0x0009
        /*0026*/ 	.short	0x0048
        /*0028*/ 	.byte	0x00, 0xf4, 0x21, 0x00


	//----- nvinfo : EIATTR_KPARAM_INFO
	.align		4
.L_13:
        /*002c*/ 	.byte	0x04, 0x17
        /*002e*/ 	.short	(.L_15 - .L_14)
.L_14:
        /*0030*/ 	.word	0x00000000
        /*0034*/ 	.short	0x0008
        /*0036*/ 	.short	0x0040
        /*0038*/ 	.byte	0x00, 0xf0, 0x11, 0x00


	//----- nvinfo : EIATTR_KPARAM_INFO
	.align		4
.L_15:
        /*003c*/ 	.byte	0x04, 0x17
        /*003e*/ 	.short	(.L_17 - .L_16)
.L_16:
        /*0040*/ 	.word	0x00000000
        /*0044*/ 	.short	0x0007
        /*0046*/ 	.short	0x0038
        /*0048*/ 	.byte	0x00, 0xf4, 0x21, 0x00


	//----- nvinfo : EIATTR_KPARAM_INFO
	.align		4
.L_17:
        /*004c*/ 	.byte	0x04, 0x17
        /*004e*/ 	.short	(.L_19 - .L_18)
.L_18:
        /*0050*/ 	.word	0x00000000
        /*0054*/ 	.short	0x0006
        /*0056*/ 	.short	0x0030
        /*0058*/ 	.byte	0x00, 0xf4, 0x21, 0x00


	//----- nvinfo : EIATTR_KPARAM_INFO
	.align		4
.L_19:
        /*005c*/ 	.byte	0x04, 0x17
        /*005e*/ 	.short	(.L_21 - .L_20)
.L_20:
        /*0060*/ 	.word	0x00000000
        /*0064*/ 	.short	0x0005
        /*0066*/ 	.short	0x0028
        /*0068*/ 	.byte	0x00, 0xf4, 0x21, 0x00


	//----- nvinfo : EIATTR_KPARAM_INFO
	.align		4
.L_21:
        /*006c*/ 	.byte	0x04, 0x17
        /*006e*/ 	.short	(.L_23 - .L_22)
.L_22:
        /*0070*/ 	.word	0x00000000
        /*0074*/ 	.short	0x0004
        /*0076*/ 	.short	0x0020
        /*0078*/ 	.byte	0x00, 0xf4, 0x21, 0x00


	//----- nvinfo : EIATTR_KPARAM_INFO
	.align		4
.L_23:
        /*007c*/ 	.byte	0x04, 0x17
        /*007e*/ 	.short	(.L_25 - .L_24)
.L_24:
        /*0080*/ 	.word	0x00000000
        /*0084*/ 	.short	0x0003
        /*0086*/ 	.short	0x0018
        /*0088*/ 	.byte	0x00, 0xf4, 0x21, 0x00


	//----- nvinfo : EIATTR_KPARAM_INFO
	.align		4
.L_25:
        /*008c*/ 	.byte	0x04, 0x17
        /*008e*/ 	.short	(.L_27 - .L_26)
.L_26:
        /*0090*/ 	.word	0x00000000
        /*0094*/ 	.short	0x0002
        /*0096*/ 	.short	0x0010
        /*0098*/ 	.byte	0x00, 0xf4, 0x21, 0x00


	//----- nvinfo : EIATTR_KPARAM_INFO
	.align		4
.L_27:
        /*009c*/ 	.byte	0x04, 0x17
        /*009e*/ 	.short	(.L_29 - .L_28)
.L_28:
        /*00a0*/ 	.word	0x00000000
        /*00a4*/ 	.short	0x0001
        /*00a6*/ 	.short	0x0008
        /*00a8*/ 	.byte	0x00, 0xf4, 0x21, 0x00


	//----- nvinfo : EIATTR_KPARAM_INFO
	.align		4
.L_29:
        /*00ac*/ 	.byte	0x04, 0x17
        /*00ae*/ 	.short	(.L_31 - .L_30)
.L_30:
        /*00b0*/ 	.word	0x00000000
        /*00b4*/ 	.short	0x0000
        /*00b6*/ 	.short	0x0000
        /*00b8*/ 	.byte	0x00, 0xf4, 0x21, 0x00


	//----- nvinfo : EIATTR_MAXREG_COUNT
	.align		4
.L_31:
        /*00bc*/ 	.byte	0x03, 0x1b
        /*00be*/ 	.short	0x0080


	//----- nvinfo : EIATTR_EXIT_INSTR_OFFSETS
	.align		4
        /*00c0*/ 	.byte	0x04, 0x1c
        /*00c2*/ 	.short	(.L_33 - .L_32)


	//   ....[0]....
.L_32:
        /*00c4*/ 	.word	0x00000550


	//----- nvinfo : EIATTR_REQNTID
	.align		4
.L_33:
        /*00c8*/ 	.byte	0x04, 0x10
        /*00ca*/ 	.short	(.L_35 - .L_34)
.L_34:
        /*00cc*/ 	.word	0x00000200
        /*00d0*/ 	.word	0x00000001
        /*00d4*/ 	.word	0x00000001
.L_35:


//--------------------- .nv.callgraph             --------------------------
	.section	.nv.callgraph,"",@"SHT_CUDA_CALLGRAPH"
	.align	4
	.sectionentsize	8
	.align		4
        /*0000*/ 	.word	0x00000000
	.align		4
        /*0004*/ 	.word	0xffffffff
	.align		4
        /*0008*/ 	.word	0x00000000
	.align		4
        /*000c*/ 	.word	0xfffffffe
	.align		4
        /*0010*/ 	.word	0x00000000
	.align		4
        /*0014*/ 	.word	0xfffffffd
	.align		4
        /*0018*/ 	.word	0x00000000
	.align		4
        /*001c*/ 	.word	0xfffffffc


//--------------------- .nv.rel.action            --------------------------
	.section	.nv.rel.action,"",@"SHT_CUDA_RELOCINFO"
	.align	8
	.sectionentsize	8
        /*0000*/ 	.byte	0x73, 0x00, 0x00, 0x00, 0x00, 0x00, 0x00, 0x00, 0x00, 0x00, 0x00, 0x11, 0x25, 0x00, 0x05, 0x36


//--------------------- .nv.constant0.triton_poi_fused_add_mul_15 --------------------------
	.section	.nv.constant0.triton_poi_fused_add_mul_15,"a",@progbits
	.sectionflags	@""
	.align	4
.nv.constant0.triton_poi_fused_add_mul_15:
	.zero		432


//--------------------- .text.triton_poi_fused_add_mul_15 --------------------------
	.section	.text.triton_poi_fused_add_mul_15,"ax",@progbits
	.sectioninfo	@"SHI_REGISTERS=23"
	.align	128
        .global         triton_poi_fused_add_mul_15
        .type           triton_poi_fused_add_mul_15,@function
        .size           triton_poi_fused_add_mul_15,(.L_x_1 - triton_poi_fused_add_mul_15)
        .other          triton_poi_fused_add_mul_15,@"STO_CUDA_ENTRY STV_DEFAULT"
triton_poi_fused_add_mul_15:
.text.triton_poi_fused_add_mul_15:
[----:B------:R-:W-:Y:S02]  /*0000*/  IMAD.MOV.U32 R1, RZ, RZ, c[0x0][0x28] ;  /* 0x00000a00ff017624 */ /* 0x000fe400078e00ff */
[----:B------:R-:W0:Y:S01]  /*0010*/  S2R R0, SR_TID.X ;  /* 0x0000000000007919 */ /* 0x000e220000002100 */
[----:B------:R-:W-:Y:S01]  /*0020*/  IMAD.MOV.U32 R9, RZ, RZ, 0x2 ;  /* 0x00000002ff097424 */ /* 0x000fe200078e00ff */
[----:B------:R-:W-:Y:S02]  /*0030*/  ULDC.64 UR4, c[0x0][0x118] ;  /* 0x0000460000047ab9 */ /* 0x000fe40000000a00 */
[----:B------:R-:W1:Y:S01]  /*0040*/  S2R R3, SR_CTAID.X ;  /* 0x0000000000037919 */ /* 0x000e620000002500 */
[----:B0-----:R-:W-:-:S05]  /*0050*/  IMAD.SHL.U32 R0, R0, 0x2, RZ ;  /* 0x0000000200007824 */ /* 0x001fca00078e00ff */
[----:B------:R-:W-:-:S04]  /*0060*/  LOP3.LUT R0, R0, 0x3fe, RZ, 0xc0, !PT ;  /* 0x000003fe00007812 */ /* 0x000fc800078ec0ff */
[----:B-1----:R-:W-:-:S05]  /*0070*/  LEA R0, R3, R0, 0xa ;  /* 0x0000000003007211 */ /* 0x002fca00078e50ff */
[----:B------:R-:W-:-:S05]  /*0080*/  IMAD.HI R2, R0, 0x2aaaaaab, RZ ;  /* 0x2aaaaaab00027827 */ /* 0x000fca00078e02ff */
[----:B------:R-:W-:-:S04]  /*0090*/  SHF.R.U32.HI R3, RZ, 0x1f, R2 ;  /* 0x0000001fff037819 */ /* 0x000fc80000011602 */
[----:B------:R-:W-:-:S05]  /*00a0*/  LEA.HI.SX32 R3, R2, R3, 0x17 ;  /* 0x0000000302037211 */ /* 0x000fca00078fbaff */
[----:B------:R-:W-:-:S05]  /*00b0*/  IMAD.WIDE R6, R3, R9, c[0x0][0x180] ;  /* 0x0000600003067625 */ /* 0x000fca00078e0209 */
[----:B------:R0:W2:Y:S01]  /*00c0*/  LDG.E.EL.U16 R18, [R6.64] ;  /* 0x0000000406127981 */ /* 0x0000a2000c2e1500 */
[----:B------:R-:W-:-:S06]  /*00d0*/  IMAD.WIDE R10, R3, R9, c[0x0][0x188] ;  /* 0x00006200030a7625 */ /* 0x000fcc00078e0209 */
[----:B------:R1:W3:Y:S01]  /*00e0*/  LDG.E.EL.U16 R11, [R10.64] ;  /* 0x000000040a0b7981 */ /* 0x0002e2000c2e1500 */
[----:B------:R-:W-:Y:S02]  /*00f0*/  IMAD R16, R3, -0xc00, R0 ;  /* 0xfffff40003107824 */ /* 0x000fe400078e0200 */
[----:B------:R-:W-:-:S03]  /*0100*/  IMAD.MOV.U32 R5, RZ, RZ, 0x4 ;  /* 0x00000004ff057424 */ /* 0x000fc600078e00ff */
[----:B------:R-:W-:Y:S01]  /*0110*/  IADD3 R4, R16, 0x3c00, RZ ;  /* 0x00003c0010047810 */ /* 0x000fe20007ffe0ff */
[----:B------:R-:W-:-:S04]  /*0120*/  IMAD.WIDE R2, R0, R5, c[0x0][0x178] ;  /* 0x00005e0000027625 */ /* 0x000fc800078e0205 */
[C---:B------:R-:W-:Y:S02]  /*0130*/  IMAD.WIDE.U32 R12, R4.reuse, R9, c[0x0][0x170] ;  /* 0x00005c00040c7625 */ /* 0x040fe400078e0009 */
[----:B------:R-:W4:Y:S02]  /*0140*/  LDG.E.64 R2, [R2.64] ;  /* 0x0000000402027981 */ /* 0x000f24000c1e1b00 */
[----:B------:R-:W-:Y:S02]  /*0150*/  IMAD.WIDE.U32 R4, R4, R5, c[0x0][0x168] ;  /* 0x00005a0004047625 */ /* 0x000fe400078e0005 */
[----:B------:R5:W4:Y:S02]  /*0160*/  LDG.E.EL R8, [R12.64] ;  /* 0x000000040c087981 */ /* 0x000b24000c2e1900 */
[CC--:B------:R-:W-:Y:S02]  /*0170*/  IMAD.WIDE R14, R16.reuse, R9.reuse, c[0x0][0x190] ;  /* 0x00006400100e7625 */ /* 0x0c0fe400078e0209 */
[----:B------:R-:W4:Y:S02]  /*0180*/  LDG.E.EL.64 R4, [R4.64] ;  /* 0x0000000404047981 */ /* 0x000f24000c2e1b00 */
[----:B------:R-:W-:-:S02]  /*0190*/  IMAD.WIDE R16, R16, R9, c[0x0][0x198] ;  /* 0x0000660010107625 */ /* 0x000fc400078e0209 */
[----:B-1----:R-:W4:Y:S02]  /*01a0*/  LDG.E.EL R10, [R14.64] ;  /* 0x000000040e0a7981 */ /* 0x002f24000c2e1900 */
[----:B0-----:R-:W-:Y:S02]  /*01b0*/  IMAD.WIDE R6, R0, R9, c[0x0][0x160] ;  /* 0x0000580000067625 */ /* 0x001fe400078e0209 */
[----:B------:R-:W4:Y:S04]  /*01c0*/  LDG.E.EL R9, [R16.64] ;  /* 0x0000000410097981 */ /* 0x000f28000c2e1900 */
[----:B------:R-:W4:Y:S01]  /*01d0*/  LDG.E R0, [R6.64] ;  /* 0x0000000406007981 */ /* 0x000f22000c1e1900 */
[C---:B--2---:R-:W-:Y:S01]  /*01e0*/  SHF.L.U32 R20, R18.reuse, 0x10, RZ ;  /* 0x0000001012147819 */ /* 0x044fe200000006ff */
[----:B------:R-:W-:-:S03]  /*01f0*/  IMAD.U32 R19, R18, 0x10000, RZ ;  /* 0x0001000012137824 */ /* 0x000fc600078e00ff */
[----:B------:R-:W-:Y:S02]  /*0200*/  FSETP.GE.AND P1, PT, R20, RZ, PT ;  /* 0x000000ff1400720b */ /* 0x000fe40003f26000 */
[----:B------:R-:W-:Y:S02]  /*0210*/  FSETP.GE.AND P0, PT, R19, RZ, PT ;  /* 0x000000ff1300720b */ /* 0x000fe40003f06000 */
[C---:B-----5:R-:W-:Y:S01]  /*0220*/  SEL R12, R18.reuse, RZ, !P1 ;  /* 0x000000ff120c7207 */ /* 0x060fe20004800000 */
[----:B---3--:R-:W-:Y:S01]  /*0230*/  IMAD.U32 R13, R11, 0x10000, RZ ;  /* 0x000100000b0d7824 */ /* 0x008fe200078e00ff */
[----:B------:R-:W-:Y:S02]  /*0240*/  SEL R18, R18, RZ, !P0 ;  /* 0x000000ff12127207 */ /* 0x000fe40004000000 */
[----:B------:R-:W-:Y:S02]  /*0250*/  SHF.L.U32 R12, R12, 0x10, RZ ;  /* 0x000000100c0c7819 */ /* 0x000fe400000006ff */
[----:B------:R-:W-:Y:S01]  /*0260*/  FSETP.GTU.AND P0, PT, R13, RZ, PT ;  /* 0x000000ff0d00720b */ /* 0x000fe20003f0c000 */
[----:B------:R-:W-:-:S02]  /*0270*/  IMAD.U32 R18, R18, 0x10000, RZ ;  /* 0x0001000012127824 */ /* 0x000fc400078e00ff */
[----:B------:R-:W-:Y:S01]  /*0280*/  FADD R12, RZ, -R12 ;  /* 0x8000000cff0c7221 */ /* 0x000fe20000000000 */
[----:B------:R-:W-:Y:S01]  /*0290*/  FSETP.GTU.AND P2, PT, R13, RZ, PT ;  /* 0x000000ff0d00720b */ /* 0x000fe20003f4c000 */
[----:B------:R-:W-:Y:S01]  /*02a0*/  FADD R18, RZ, -R18 ;  /* 0x80000012ff127221 */ /* 0x000fe20000000000 */
[----:B------:R-:W-:Y:S02]  /*02b0*/  SEL R13, R11, RZ, P0 ;  /* 0x000000ff0b0d7207 */ /* 0x000fe40000000000 */
[----:B------:R-:W-:Y:S02]  /*02c0*/  FSETP.NAN.AND P0, PT, R12, R12, PT ;  /* 0x0000000c0c00720b */ /* 0x000fe40003f08000 */
[----:B------:R-:W-:Y:S01]  /*02d0*/  FSETP.NAN.AND P1, PT, R18, R18, PT ;  /* 0x000000121200720b */ /* 0x000fe20003f28000 */
[----:B------:R-:W-:Y:S01]  /*02e0*/  IMAD.U32 R13, R13, 0x10000, RZ ;  /* 0x000100000d0d7824 */ /* 0x000fe200078e00ff */
[----:B------:R-:W-:-:S04]  /*02f0*/  SEL R11, R11, RZ, P2 ;  /* 0x000000ff0b0b7207 */ /* 0x000fc80001000000 */
[----:B------:R-:W-:Y:S02]  /*0300*/  FSETP.GT.AND P3, PT, R12, R13, PT ;  /* 0x0000000d0c00720b */ /* 0x000fe40003f64000 */
[----:B------:R-:W-:-:S03]  /*0310*/  SHF.L.U32 R11, R11, 0x10, RZ ;  /* 0x000000100b0b7819 */ /* 0x000fc600000006ff */
[----:B------:R-:W-:Y:S02]  /*0320*/  @!P0 FSEL R12, R12, R13, P3 ;  /* 0x0000000d0c0c8208 */ /* 0x000fe40001800000 */
[----:B------:R-:W-:-:S03]  /*0330*/  FSETP.GT.AND P2, PT, R18, R11, PT ;  /* 0x0000000b1200720b */ /* 0x000fc60003f44000 */
[----:B------:R-:W-:Y:S01]  /*0340*/  FMUL R12, R12, 0.0078740157186985015869 ;  /* 0x3c0102040c0c7820 */ /* 0x000fe20000400000 */
[----:B------:R-:W-:-:S04]  /*0350*/  @!P1 FSEL R18, R18, R11, P2 ;  /* 0x0000000b12129208 */ /* 0x000fc80001000000 */
[----:B------:R-:W-:Y:S01]  /*0360*/  FSETP.GT.AND P0, PT, R12, 9.9999997473787516356e-06, PT ;  /* 0x3727c5ac0c00780b */ /* 0x000fe20003f04000 */
[----:B------:R-:W-:Y:S01]  /*0370*/  FMUL R13, R18, 0.0078740157186985015869 ;  /* 0x3c010204120d7820 */ /* 0x000fe20000400000 */
[----:B------:R-:W-:-:S04]  /*0380*/  FSETP.NAN.AND P2, PT, R12, R12, PT ;  /* 0x0000000c0c00720b */ /* 0x000fc80003f48000 */
[C---:B------:R-:W-:Y:S02]  /*0390*/  FSETP.GT.AND P1, PT, R13.reuse, 9.9999997473787516356e-06, PT ;  /* 0x3727c5ac0d00780b */ /* 0x040fe40003f24000 */
[----:B----4-:R-:W-:Y:S02]  /*03a0*/  I2FP.F32.S32 R11, R2 ;  /* 0x00000002000b7245 */ /* 0x010fe40000201400 */
[----:B------:R-:W-:Y:S02]  /*03b0*/  FSETP.NAN.AND P3, PT, R13, R13, PT ;  /* 0x0000000d0d00720b */ /* 0x000fe40003f68000 */
[----:B------:R-:W-:Y:S02]  /*03c0*/  I2FP.F32.S32 R2, R3 ;  /* 0x0000000300027245 */ /* 0x000fe40000201400 */
[----:B------:R-:W-:Y:S01]  /*03d0*/  @!P0 FSEL R12, R12, 9.9999997473787516356e-06, P2 ;  /* 0x3727c5ac0c0c8808 */ /* 0x000fe20001000000 */
[C---:B------:R-:W-:Y:S01]  /*03e0*/  IMAD.U32 R3, R8.reuse, 0x10000, RZ ;  /* 0x0001000008037824 */ /* 0x040fe200078e00ff */
[----:B------:R-:W-:-:S03]  /*03f0*/  PRMT R8, R8, 0x7632, R8 ;  /* 0x0000763208087816 */ /* 0x000fc60000000008 */
[----:B------:R-:W-:Y:S01]  /*0400*/  @!P1 FSEL R13, R13, 9.9999997473787516356e-06, P3 ;  /* 0x3727c5ac0d0d9808 */ /* 0x000fe20001800000 */
[----:B------:R-:W-:Y:S01]  /*0410*/  FMUL R12, R11, R12 ;  /* 0x0000000c0b0c7220 */ /* 0x000fe20000400000 */
[--C-:B------:R-:W-:Y:S01]  /*0420*/  FADD R11, R4, R3.reuse ;  /* 0x00000003040b7221 */ /* 0x100fe20000000000 */
[----:B------:R-:W-:Y:S02]  /*0430*/  PRMT R3, R10, 0x7632, R3 ;  /* 0x000076320a037816 */ /* 0x000fe40000000003 */
[C---:B------:R-:W-:Y:S01]  /*0440*/  PRMT R4, R9.reuse, 0x7632, R4 ;  /* 0x0000763209047816 */ /* 0x040fe20000000004 */
[----:B------:R-:W-:Y:S01]  /*0450*/  FMUL R13, R2, R13 ;  /* 0x0000000d020d7220 */ /* 0x000fe20000400000 */
[----:B------:R-:W-:Y:S01]  /*0460*/  SHF.L.U32 R8, R8, 0x10, RZ ;  /* 0x0000001008087819 */ /* 0x000fe200000006ff */
[----:B------:R-:W-:Y:S01]  /*0470*/  IMAD.U32 R10, R10, 0x10000, RZ ;  /* 0x000100000a0a7824 */ /* 0x000fe200078e00ff */
[----:B------:R-:W-:Y:S01]  /*0480*/  PRMT R2, R0, 0x7632, R2 ;  /* 0x0000763200027816 */ /* 0x000fe20000000002 */
[----:B------:R-:W-:Y:S01]  /*0490*/  IMAD.U32 R9, R9, 0x10000, RZ ;  /* 0x0001000009097824 */ /* 0x000fe200078e00ff */
[----:B------:R-:W-:Y:S01]  /*04a0*/  SHF.L.U32 R4, R4, 0x10, RZ ;  /* 0x0000001004047819 */ /* 0x000fe200000006ff */
[----:B------:R-:W-:Y:S01]  /*04b0*/  IMAD.U32 R3, R3, 0x10000, RZ ;  /* 0x0001000003037824 */ /* 0x000fe200078e00ff */
[----:B------:R-:W-:Y:S01]  /*04c0*/  SHF.L.U32 R2, R2, 0x10, RZ ;  /* 0x0000001002027819 */ /* 0x000fe200000006ff */
[----:B------:R-:W-:Y:S01]  /*04d0*/  FADD R5, R5, R8 ;  /* 0x0000000805057221 */ /* 0x000fe20000000000 */
[----:B------:R-:W-:Y:S01]  /*04e0*/  FFMA R9, R10, R12, R9 ;  /* 0x0000000c0a097223 */ /* 0x000fe20000000009 */
[----:B------:R-:W-:Y:S01]  /*04f0*/  IMAD.U32 R0, R0, 0x10000, RZ ;  /* 0x0001000000007824 */ /* 0x000fe200078e00ff */
[----:B------:R-:W-:-:S03]  /*0500*/  FFMA R3, R3, R13, R4 ;  /* 0x0000000d03037223 */ /* 0x000fc60000000004 */
[----:B------:R-:W-:Y:S01]  /*0510*/  FFMA R0, R11, R9, R0 ;  /* 0x000000090b007223 */ /* 0x000fe20000000000 */
[----:B------:R-:W-:-:S05]  /*0520*/  FFMA R3, R5, R3, R2 ;  /* 0x0000000305037223 */ /* 0x000fca0000000002 */
[----:B------:R-:W-:-:S05]  /*0530*/  F2FP.BF16.PACK_AB R3, R3, R0 ;  /* 0x000000000303723e */ /* 0x000fca00000010ff */
[----:B------:R-:W-:Y:S01]  /*0540*/  STG.E [R6.64], R3 ;  /* 0x0000000306007986 */ /* 0x000fe2000c101904 */
[----:B------:R-:W-:Y:S05]  /*0550*/  EXIT ;  /* 0x000000000000794d */ /* 0x000fea0003800000 */
.L_x_0:
[----:B------:R-:W-:-:S00]  /*0560*/  BRA `(.L_x_0) ;  /* 0xfffffff000007947 */ /* 0x000fc0000383ffff */
[----:B------:R-:W-:-:S00]  /*0570*/  NOP ;  /* 0x0000000000007918 */ /* 0x000fc00000000000 */
        /* <DEDUP_REMOVED lines=8> */
.L_x_1:
